//
// Generated by NVIDIA NVVM Compiler
//
// Compiler Build ID: CL-36424714
// Cuda compilation tools, release 13.0, V13.0.88
// Based on NVVM 20.0.0
//

.version 9.0
.target sm_100
.address_size 64

	// .globl	_Z3addPPjiiii

.visible .entry _Z3addPPjiiii(
	.param .u64 .ptr .align 1 _Z3addPPjiiii_param_0,
	.param .u32 _Z3addPPjiiii_param_1,
	.param .u32 _Z3addPPjiiii_param_2,
	.param .u32 _Z3addPPjiiii_param_3,
	.param .u32 _Z3addPPjiiii_param_4
)
{
	.reg .pred 	%p<8>;
	.reg .b32 	%r<132>;
	.reg .b64 	%rd<60>;

	ld.param.u64 	%rd2, [_Z3addPPjiiii_param_0];
	ld.param.u32 	%r4, [_Z3addPPjiiii_param_1];
	ld.param.u32 	%r5, [_Z3addPPjiiii_param_2];
	ld.param.u32 	%r6, [_Z3addPPjiiii_param_3];
	ld.param.u32 	%r7, [_Z3addPPjiiii_param_4];
	cvta.to.global.u64 	%rd3, %rd2;
	mov.u32 	%r8, %tid.x;
	mov.u32 	%r9, %ctaid.x;
	mov.u32 	%r10, %ntid.x;
	mad.lo.s32 	%r11, %r9, %r10, %r8;
	mov.u32 	%r12, %tid.y;
	mov.u32 	%r13, %ctaid.y;
	mov.u32 	%r14, %ntid.y;
	mad.lo.s32 	%r15, %r13, %r14, %r12;
	shl.b32 	%r16, %r11, 3;
	cvt.u64.u32 	%rd4, %r16;
	and.b64  	%rd5, %rd4, 524280;
	add.s64 	%rd1, %rd3, %rd5;
	ld.global.u64 	%rd6, [%rd1];
	cvta.to.global.u64 	%rd7, %rd6;
	and.b32  	%r1, %r15, 65535;
	shl.b32 	%r17, %r15, 2;
	cvt.u64.u32 	%rd8, %r17;
	and.b64  	%rd9, %rd8, 262140;
	add.s64 	%rd10, %rd7, %rd9;
	mov.b32 	%r18, 0;
	st.global.u32 	[%rd10], %r18;
	add.s32 	%r2, %r5, %r11;
	add.s32 	%r3, %r6, %r15;
	and.b32  	%r19, %r2, 65535;
	setp.lt.s32 	%p1, %r19, %r5;
	setp.gt.s32 	%p2, %r19, %r4;
	and.b32  	%r20, %r3, 65535;
	setp.lt.s32 	%p3, %r20, %r6;
	or.pred  	%p4, %p1, %p3;
	or.pred  	%p5, %p4, %p2;
	setp.gt.s32 	%p6, %r20, %r7;
	or.pred  	%p7, %p6, %p5;
	@%p7 bra 	$L__BB0_2;
	shl.b32 	%r21, %r2, 1;
	and.b32  	%r22, %r21, 2;
	and.b32  	%r23, %r3, 1;
	or.b32  	%r24, %r22, %r23;
	ld.global.u64 	%rd11, [%rd1];
	cvta.to.global.u64 	%rd12, %rd11;
	mul.wide.u32 	%rd13, %r1, 4;
	add.s64 	%rd14, %rd12, %rd13;
	ld.global.u32 	%r25, [%rd14];
	or.b32  	%r26, %r24, %r25;
	st.global.u32 	[%rd14], %r26;
	shl.b32 	%r27, %r2, 2;
	and.b32  	%r28, %r27, 8;
	shl.b32 	%r29, %r3, 1;
	and.b32  	%r30, %r29, 4;
	or.b32  	%r31, %r28, %r30;
	ld.global.u64 	%rd15, [%rd1];
	cvta.to.global.u64 	%rd16, %rd15;
	add.s64 	%rd17, %rd16, %rd13;
	ld.global.u32 	%r32, [%rd17];
	or.b32  	%r33, %r31, %r32;
	st.global.u32 	[%rd17], %r33;
	shl.b32 	%r34, %r2, 3;
	and.b32  	%r35, %r34, 32;
	shl.b32 	%r36, %r3, 2;
	and.b32  	%r37, %r36, 16;
	or.b32  	%r38, %r35, %r37;
	ld.global.u64 	%rd18, [%rd1];
	cvta.to.global.u64 	%rd19, %rd18;
	add.s64 	%rd20, %rd19, %rd13;
	ld.global.u32 	%r39, [%rd20];
	or.b32  	%r40, %r38, %r39;
	st.global.u32 	[%rd20], %r40;
	shl.b32 	%r41, %r2, 4;
	and.b32  	%r42, %r41, 128;
	shl.b32 	%r43, %r3, 3;
	and.b32  	%r44, %r43, 64;
	or.b32  	%r45, %r42, %r44;
	ld.global.u64 	%rd21, [%rd1];
	cvta.to.global.u64 	%rd22, %rd21;
	add.s64 	%rd23, %rd22, %rd13;
	ld.global.u32 	%r46, [%rd23];
	or.b32  	%r47, %r45, %r46;
	st.global.u32 	[%rd23], %r47;
	shl.b32 	%r48, %r2, 5;
	and.b32  	%r49, %r48, 512;
	shl.b32 	%r50, %r3, 4;
	and.b32  	%r51, %r50, 256;
	or.b32  	%r52, %r49, %r51;
	ld.global.u64 	%rd24, [%rd1];
	cvta.to.global.u64 	%rd25, %rd24;
	add.s64 	%rd26, %rd25, %rd13;
	ld.global.u32 	%r53, [%rd26];
	or.b32  	%r54, %r52, %r53;
	st.global.u32 	[%rd26], %r54;
	shl.b32 	%r55, %r2, 6;
	and.b32  	%r56, %r55, 2048;
	shl.b32 	%r57, %r3, 5;
	and.b32  	%r58, %r57, 1024;
	or.b32  	%r59, %r56, %r58;
	ld.global.u64 	%rd27, [%rd1];
	cvta.to.global.u64 	%rd28, %rd27;
	add.s64 	%rd29, %rd28, %rd13;
	ld.global.u32 	%r60, [%rd29];
	or.b32  	%r61, %r59, %r60;
	st.global.u32 	[%rd29], %r61;
	shl.b32 	%r62, %r2, 7;
	and.b32  	%r63, %r62, 8192;
	shl.b32 	%r64, %r3, 6;
	and.b32  	%r65, %r64, 4096;
	or.b32  	%r66, %r63, %r65;
	ld.global.u64 	%rd30, [%rd1];
	cvta.to.global.u64 	%rd31, %rd30;
	add.s64 	%rd32, %rd31, %rd13;
	ld.global.u32 	%r67, [%rd32];
	or.b32  	%r68, %r66, %r67;
	st.global.u32 	[%rd32], %r68;
	shl.b32 	%r69, %r2, 8;
	and.b32  	%r70, %r69, 32768;
	shl.b32 	%r71, %r3, 7;
	and.b32  	%r72, %r71, 16384;
	or.b32  	%r73, %r70, %r72;
	ld.global.u64 	%rd33, [%rd1];
	cvta.to.global.u64 	%rd34, %rd33;
	add.s64 	%rd35, %rd34, %rd13;
	ld.global.u32 	%r74, [%rd35];
	or.b32  	%r75, %r73, %r74;
	st.global.u32 	[%rd35], %r75;
	shl.b32 	%r76, %r2, 9;
	and.b32  	%r77, %r76, 131072;
	shl.b32 	%r78, %r3, 8;
	and.b32  	%r79, %r78, 65536;
	or.b32  	%r80, %r77, %r79;
	ld.global.u64 	%rd36, [%rd1];
	cvta.to.global.u64 	%rd37, %rd36;
	add.s64 	%rd38, %rd37, %rd13;
	ld.global.u32 	%r81, [%rd38];
	or.b32  	%r82, %r80, %r81;
	st.global.u32 	[%rd38], %r82;
	shl.b32 	%r83, %r2, 10;
	and.b32  	%r84, %r83, 524288;
	shl.b32 	%r85, %r3, 9;
	and.b32  	%r86, %r85, 262144;
	or.b32  	%r87, %r84, %r86;
	ld.global.u64 	%rd39, [%rd1];
	cvta.to.global.u64 	%rd40, %rd39;
	add.s64 	%rd41, %rd40, %rd13;
	ld.global.u32 	%r88, [%rd41];
	or.b32  	%r89, %r87, %r88;
	st.global.u32 	[%rd41], %r89;
	shl.b32 	%r90, %r2, 11;
	and.b32  	%r91, %r90, 2097152;
	shl.b32 	%r92, %r3, 10;
	and.b32  	%r93, %r92, 1048576;
	or.b32  	%r94, %r91, %r93;
	ld.global.u64 	%rd42, [%rd1];
	cvta.to.global.u64 	%rd43, %rd42;
	add.s64 	%rd44, %rd43, %rd13;
	ld.global.u32 	%r95, [%rd44];
	or.b32  	%r96, %r94, %r95;
	st.global.u32 	[%rd44], %r96;
	shl.b32 	%r97, %r2, 12;
	and.b32  	%r98, %r97, 8388608;
	shl.b32 	%r99, %r3, 11;
	and.b32  	%r100, %r99, 4194304;
	or.b32  	%r101, %r98, %r100;
	ld.global.u64 	%rd45, [%rd1];
	cvta.to.global.u64 	%rd46, %rd45;
	add.s64 	%rd47, %rd46, %rd13;
	ld.global.u32 	%r102, [%rd47];
	or.b32  	%r103, %r101, %r102;
	st.global.u32 	[%rd47], %r103;
	shl.b32 	%r104, %r2, 13;
	and.b32  	%r105, %r104, 33554432;
	shl.b32 	%r106, %r3, 12;
	and.b32  	%r107, %r106, 16777216;
	or.b32  	%r108, %r105, %r107;
	ld.global.u64 	%rd48, [%rd1];
	cvta.to.global.u64 	%rd49, %rd48;
	add.s64 	%rd50, %rd49, %rd13;
	ld.global.u32 	%r109, [%rd50];
	or.b32  	%r110, %r108, %r109;
	st.global.u32 	[%rd50], %r110;
	shl.b32 	%r111, %r2, 14;
	and.b32  	%r112, %r111, 134217728;
	shl.b32 	%r113, %r3, 13;
	and.b32  	%r114, %r113, 67108864;
	or.b32  	%r115, %r112, %r114;
	ld.global.u64 	%rd51, [%rd1];
	cvta.to.global.u64 	%rd52, %rd51;
	add.s64 	%rd53, %rd52, %rd13;
	ld.global.u32 	%r116, [%rd53];
	or.b32  	%r117, %r115, %r116;
	st.global.u32 	[%rd53], %r117;
	shl.b32 	%r118, %r2, 15;
	and.b32  	%r119, %r118, 536870912;
	shl.b32 	%r120, %r3, 14;
	and.b32  	%r121, %r120, 268435456;
	or.b32  	%r122, %r119, %r121;
	ld.global.u64 	%rd54, [%rd1];
	cvta.to.global.u64 	%rd55, %rd54;
	add.s64 	%rd56, %rd55, %rd13;
	ld.global.u32 	%r123, [%rd56];
	or.b32  	%r124, %r122, %r123;
	st.global.u32 	[%rd56], %r124;
	shl.b32 	%r125, %r2, 16;
	and.b32  	%r126, %r125, -2147483648;
	shl.b32 	%r127, %r3, 15;
	and.b32  	%r128, %r127, 1073741824;
	or.b32  	%r129, %r126, %r128;
	ld.global.u64 	%rd57, [%rd1];
	cvta.to.global.u64 	%rd58, %rd57;
	add.s64 	%rd59, %rd58, %rd13;
	ld.global.u32 	%r130, [%rd59];
	or.b32  	%r131, %r129, %r130;
	st.global.u32 	[%rd59], %r131;
$L__BB0_2:
	ret;

}


// ===== COMPILED SASS (sm_100) =====

	.target	sm_100

	.elftype	@"ET_EXEC"


//--------------------- .note.nv.tkinfo           --------------------------
	.section	.note.nv.tkinfo,"",@"SHT_NOTE"
	.sectionflags	@"SHF_NOTE_NV_TKINFO"
	.tkinfo
        /*0018*/ 	.word	0x00000002
        /*0030*/ 	.string	""
        /*0030*/ 	.string	"ptxas"
        /*0030*/ 	.string	"Cuda compilation tools, release 13.0, V13.0.88"
        /*0030*/ 	.string	"Build cuda_13.0.r13.0/compiler.36424714_0"
        /*0030*/ 	.string	"-arch sm_100 -m 64 "



//--------------------- .note.nv.cuinfo           --------------------------
	.section	.note.nv.cuinfo,"",@"SHT_NOTE"
	.sectionflags	@"SHF_NOTE_NV_CUINFO"
        /*0018*/ 	.short	0x0002
        /*001a*/ 	.short	0x0064
        /*001c*/ 	.short	0x0082
	.zero		2


//--------------------- .nv.info                  --------------------------
	.section	.nv.info,"",@"SHT_CUDA_INFO"
	.align	4


	//----- nvinfo : EIATTR_REGCOUNT
	.align		4
        /*0000*/ 	.byte	0x04, 0x2f
        /*0002*/ 	.short	(.L_1 - .L_0)
	.align		4
.L_0:
        /*0004*/ 	.word	index@(_Z3addPPjiiii)
        /*0008*/ 	.word	0x00000012


	//----- nvinfo : EIATTR_FRAME_SIZE
	.align		4
.L_1:
        /*000c*/ 	.byte	0x04, 0x11
        /*000e*/ 	.short	(.L_3 - .L_2)
	.align		4
.L_2:
        /*0010*/ 	.word	index@(_Z3addPPjiiii)
        /*0014*/ 	.word	0x00000000


	//----- nvinfo : EIATTR_MIN_STACK_SIZE
	.align		4
.L_3:
        /*0018*/ 	.byte	0x04, 0x12
        /*001a*/ 	.short	(.L_5 - .L_4)
	.align		4
.L_4:
        /*001c*/ 	.word	index@(_Z3addPPjiiii)
        /*0020*/ 	.word	0x00000000
.L_5:


//--------------------- .nv.compat                --------------------------
	.section	.nv.compat,"",@"SHT_CUDA_COMPAT_INFO"
	.align	4
        /*0000*/ 	.byte	0x02, 0x09, 0x00, 0x00, 0x02, 0x02, 0x01, 0x00, 0x02, 0x05, 0x05, 0x00, 0x03, 0x07, 0x01, 0x01
        /*0010*/ 	.byte	0x02, 0x03, 0x00, 0x00, 0x02, 0x06, 0x01, 0x00, 0x04, 0x0b, 0x08, 0x00, 0x09, 0x00, 0x00, 0x00
        /*0020*/ 	.byte	0x00, 0x00, 0x00, 0x00


//--------------------- .nv.info._Z3addPPjiiii    --------------------------
	.section	.nv.info._Z3addPPjiiii,"",@"SHT_CUDA_INFO"
	.sectionflags	@""
	.align	4


	//----- nvinfo : EIATTR_CUDA_API_VERSION
	.align		4
        /*0000*/ 	.byte	0x04, 0x37
        /*0002*/ 	.short	(.L_7 - .L_6)
.L_6:
        /*0004*/ 	.word	0x00000082


	//----- nvinfo : EIATTR_KPARAM_INFO
	.align		4
.L_7:
        /*0008*/ 	.byte	0x04, 0x17
        /*000a*/ 	.short	(.L_9 - .L_8)
.L_8:
        /*000c*/ 	.word	0x00000000
        /*0010*/ 	.short	0x0004
        /*0012*/ 	.short	0x0014
        /*0014*/ 	.byte	0x00, 0xf0, 0x11, 0x00


	//----- nvinfo : EIATTR_KPARAM_INFO
	.align		4
.L_9:
        /*0018*/ 	.byte	0x04, 0x17
        /*001a*/ 	.short	(.L_11 - .L_10)
.L_10:
        /*001c*/ 	.word	0x00000000
        /*0020*/ 	.short	0x0003
        /*0022*/ 	.short	0x0010
        /*0024*/ 	.byte	0x00, 0xf0, 0x11, 0x00


	//----- nvinfo : EIATTR_KPARAM_INFO
	.align		4
.L_11:
        /*0028*/ 	.byte	0x04, 0x17
        /*002a*/ 	.short	(.L_13 - .L_12)
.L_12:
        /*002c*/ 	.word	0x00000000
        /*0030*/ 	.short	0x0002
        /*0032*/ 	.short	0x000c
        /*0034*/ 	.byte	0x00, 0xf0, 0x11, 0x00


	//----- nvinfo : EIATTR_KPARAM_INFO
	.align		4
.L_13:
        /*0038*/ 	.byte	0x04, 0x17
        /*003a*/ 	.short	(.L_15 - .L_14)
.L_14:
        /*003c*/ 	.word	0x00000000
        /*0040*/ 	.short	0x0001
        /*0042*/ 	.short	0x0008
        /*0044*/ 	.byte	0x00, 0xf0, 0x11, 0x00


	//----- nvinfo : EIATTR_KPARAM_INFO
	.align		4
.L_15:
        /*0048*/ 	.byte	0x04, 0x17
        /*004a*/ 	.short	(.L_17 - .L_16)
.L_16:
        /*004c*/ 	.word	0x00000000
        /*0050*/ 	.short	0x0000
        /*0052*/ 	.short	0x0000
        /*0054*/ 	.byte	0x00, 0xf5, 0x21, 0x00


	//----- nvinfo : EIATTR_SPARSE_MMA_MASK
	.align		4
.L_17:
        /*0058*/ 	.byte	0x03, 0x50
        /*005a*/ 	.short	0x0000


	//----- nvinfo : EIATTR_MAXREG_COUNT
	.align		4
        /*005c*/ 	.byte	0x03, 0x1b
        /*005e*/ 	.short	0x00ff


	//----- nvinfo : EIATTR_MERCURY_ISA_VERSION
	.align		4
        /*0060*/ 	.byte	0x03, 0x5f
        /*0062*/ 	.short	0x0101


	//----- nvinfo : EIATTR_VRC_CTA_INIT_COUNT
	.align		4
        /*0064*/ 	.byte	0x02, 0x4a
	.zero		1
	.zero		1


	//----- nvinfo : EIATTR_EXIT_INSTR_OFFSETS
	.align		4
        /*0068*/ 	.byte	0x04, 0x1c
        /*006a*/ 	.short	(.L_19 - .L_18)


	//   ....[0]....
.L_18:
        /*006c*/ 	.word	0x000001e0


	//   ....[1]....
        /*0070*/ 	.word	0x00000af0


	//----- nvinfo : EIATTR_CBANK_PARAM_SIZE
	.align		4
.L_19:
        /*0074*/ 	.byte	0x03, 0x19
        /*0076*/ 	.short	0x0018


	//----- nvinfo : EIATTR_PARAM_CBANK
	.align		4
        /*0078*/ 	.byte	0x04, 0x0a
        /*007a*/ 	.short	(.L_21 - .L_20)
	.align		4
.L_20:
        /*007c*/ 	.word	index@(.nv.constant0._Z3addPPjiiii)
        /*0080*/ 	.short	0x0380
        /*0082*/ 	.short	0x0018


	//----- nvinfo : EIATTR_SW_WAR
	.align		4
.L_21:
        /*0084*/ 	.byte	0x04, 0x36
        /*0086*/ 	.short	(.L_23 - .L_22)
.L_22:
        /*0088*/ 	.word	0x00000008
.L_23:


//--------------------- .nv.callgraph             --------------------------
	.section	.nv.callgraph,"",@"SHT_CUDA_CALLGRAPH"
	.align	4
	.sectionentsize	8
	.align		4
        /*0000*/ 	.word	0x00000000
	.align		4
        /*0004*/ 	.word	0xffffffff
	.align		4
        /*0008*/ 	.word	0x00000000
	.align		4
        /*000c*/ 	.word	0xfffffffe
	.align		4
        /*0010*/ 	.word	0x00000000
	.align		4
        /*0014*/ 	.word	0xfffffffd
	.align		4
        /*0018*/ 	.word	0x00000000
	.align		4
        /*001c*/ 	.word	0xfffffffc


//--------------------- .text._Z3addPPjiiii       --------------------------
	.section	.text._Z3addPPjiiii,"ax",@progbits
	.align	128
        .global         _Z3addPPjiiii
        .type           _Z3addPPjiiii,@function
        .size           _Z3addPPjiiii,(.L_x_1 - _Z3addPPjiiii)
        .other          _Z3addPPjiiii,@"STO_CUDA_ENTRY STV_DEFAULT"
_Z3addPPjiiii:
.text._Z3addPPjiiii:
[----:B------:R-:W-:Y:S01]  /*0000*/  LDC R1, c[0x0][0x37c] ;  /* 0x0000df00ff017b82 */ /* 0x000fe20000000800 */
[----:B------:R-:W0:Y:S07]  /*0010*/  S2R R4, SR_TID.X ;  /* 0x0000000000047919 */ /* 0x000e2e0000002100 */
[----:B------:R-:W0:Y:S01]  /*0020*/  S2UR UR4, SR_CTAID.X ;  /* 0x00000000000479c3 */ /* 0x000e220000002500 */
[----:B------:R-:W1:Y:S07]  /*0030*/  LDCU.128 UR8, c[0x0][0x380] ;  /* 0x00007000ff0877ac */ /* 0x000e6e0008000c00 */
[----:B------:R-:W0:Y:S02]  /*0040*/  LDC R3, c[0x0][0x360] ;  /* 0x0000d800ff037b82 */ /* 0x000e240000000800 */
[----:B0-----:R-:W-:Y:S01]  /*0050*/  IMAD R4, R3, UR4, R4 ;  /* 0x0000000403047c24 */ /* 0x001fe2000f8e0204 */
[----:B------:R-:W0:Y:S03]  /*0060*/  LDCU.64 UR4, c[0x0][0x358] ;  /* 0x00006b00ff0477ac */ /* 0x000e260008000a00 */
[----:B------:R-:W-:-:S05]  /*0070*/  IMAD.SHL.U32 R0, R4, 0x8, RZ ;  /* 0x0000000804007824 */ /* 0x000fca00078e00ff */
[----:B------:R-:W-:-:S04]  /*0080*/  LOP3.LUT R0, R0, 0x7fff8, RZ, 0xc0, !PT ;  /* 0x0007fff800007812 */ /* 0x000fc800078ec0ff */
[----:B-1----:R-:W-:-:S05]  /*0090*/  IADD3 R2, P0, PT, R0, UR8, RZ ;  /* 0x0000000800027c10 */ /* 0x002fca000ff1e0ff */
[----:B------:R-:W-:Y:S01]  /*00a0*/  IMAD.X R3, RZ, RZ, UR9, P0 ;  /* 0x00000009ff037e24 */ /* 0x000fe200080e06ff */
[----:B------:R-:W1:Y:S01]  /*00b0*/  S2R R5, SR_TID.Y ;  /* 0x0000000000057919 */ /* 0x000e620000002200 */
[----:B------:R-:W1:Y:S01]  /*00c0*/  S2UR UR6, SR_CTAID.Y ;  /* 0x00000000000679c3 */ /* 0x000e620000002600 */
[----:B------:R-:W2:Y:S02]  /*00d0*/  LDCU.64 UR8, c[0x0][0x390] ;  /* 0x00007200ff0877ac */ /* 0x000ea40008000a00 */
[----:B0-----:R-:W3:Y:S01]  /*00e0*/  LDG.E.64 R6, desc[UR4][R2.64] ;  /* 0x0000000402067981 */ /* 0x001ee2000c1e1b00 */
[----:B------:R-:W-:-:S04]  /*00f0*/  VIADD R4, R4, UR11 ;  /* 0x0000000b04047c36 */ /* 0x000fc80008000000 */
[----:B------:R-:W1:Y:S01]  /*0100*/  LDC R0, c[0x0][0x364] ;  /* 0x0000d900ff007b82 */ /* 0x000e620000000800 */
[----:B------:R-:W-:Y:S01]  /*0110*/  LOP3.LUT R9, R4, 0xffff, RZ, 0xc0, !PT ;  /* 0x0000ffff04097812 */ /* 0x000fe200078ec0ff */
[----:B-1----:R-:W-:-:S04]  /*0120*/  IMAD R5, R0, UR6, R5 ;  /* 0x0000000600057c24 */ /* 0x002fc8000f8e0205 */
[C---:B--2---:R-:W-:Y:S02]  /*0130*/  VIADD R0, R5.reuse, UR8 ;  /* 0x0000000805007c36 */ /* 0x044fe40008000000 */
[----:B------:R-:W-:-:S03]  /*0140*/  IMAD.SHL.U32 R8, R5, 0x4, RZ ;  /* 0x0000000405087824 */ /* 0x000fc600078e00ff */
[----:B------:R-:W-:Y:S02]  /*0150*/  LOP3.LUT R10, R0, 0xffff, RZ, 0xc0, !PT ;  /* 0x0000ffff000a7812 */ /* 0x000fe400078ec0ff */
[----:B------:R-:W-:Y:S02]  /*0160*/  LOP3.LUT R11, R8, 0x3fffc, RZ, 0xc0, !PT ;  /* 0x0003fffc080b7812 */ /* 0x000fe400078ec0ff */
[----:B------:R-:W-:-:S04]  /*0170*/  ISETP.GE.AND P0, PT, R10, UR8, PT ;  /* 0x000000080a007c0c */ /* 0x000fc8000bf06270 */
[----:B------:R-:W-:-:S04]  /*0180*/  ISETP.LT.OR P0, PT, R9, UR11, !P0 ;  /* 0x0000000b09007c0c */ /* 0x000fc8000c701670 */
[----:B------:R-:W-:-:S04]  /*0190*/  ISETP.GT.OR P0, PT, R9, UR10, P0 ;  /* 0x0000000a09007c0c */ /* 0x000fc80008704670 */
[----:B------:R-:W-:Y:S02]  /*01a0*/  ISETP.GT.OR P0, PT, R10, UR9, P0 ;  /* 0x000000090a007c0c */ /* 0x000fe40008704670 */
[----:B---3--:R-:W-:-:S05]  /*01b0*/  IADD3 R6, P1, PT, R6, R11, RZ ;  /* 0x0000000b06067210 */ /* 0x008fca0007f3e0ff */
[----:B------:R-:W-:-:S05]  /*01c0*/  IMAD.X R7, RZ, RZ, R7, P1 ;  /* 0x000000ffff077224 */ /* 0x000fca00008e0607 */
[----:B------:R0:W-:Y:S01]  /*01d0*/  STG.E desc[UR4][R6.64], RZ ;  /* 0x000000ff06007986 */ /* 0x0001e2000c101904 */
[----:B------:R-:W-:Y:S05]  /*01e0*/  @P0 EXIT ;  /* 0x000000000000094d */ /* 0x000fea0003800000 */
[----:B0-----:R-:W2:Y:S01]  /*01f0*/  LDG.E.64 R6, desc[UR4][R2.64] ;  /* 0x0000000402067981 */ /* 0x001ea2000c1e1b00 */
[----:B------:R-:W-:Y:S01]  /*0200*/  LOP3.LUT R5, R5, 0xffff, RZ, 0xc0, !PT ;  /* 0x0000ffff05057812 */ /* 0x000fe200078ec0ff */
[----:B------:R-:W-:-:S04]  /*0210*/  IMAD.SHL.U32 R8, R4, 0x2, RZ ;  /* 0x0000000204087824 */ /* 0x000fc800078e00ff */
[----:B--2---:R-:W-:-:S05]  /*0220*/  IMAD.WIDE.U32 R6, R5, 0x4, R6 ;  /* 0x0000000405067825 */ /* 0x004fca00078e0006 */
[----:B------:R-:W2:Y:S01]  /*0230*/  LDG.E R10, desc[UR4][R6.64] ;  /* 0x00000004060a7981 */ /* 0x000ea2000c1e1900 */
[----:B------:R-:W-:-:S04]  /*0240*/  LOP3.LUT R9, R8, 0x2, RZ, 0xc0, !PT ;  /* 0x0000000208097812 */ /* 0x000fc800078ec0ff */
[----:B------:R-:W-:-:S04]  /*0250*/  LOP3.LUT R9, R9, 0x1, R0, 0xf8, !PT ;  /* 0x0000000109097812 */ /* 0x000fc800078ef800 */
[----:B--2---:R-:W-:-:S05]  /*0260*/  LOP3.LUT R13, R9, R10, RZ, 0xfc, !PT ;  /* 0x0000000a090d7212 */ /* 0x004fca00078efcff */
[----:B------:R0:W-:Y:S04]  /*0270*/  STG.E desc[UR4][R6.64], R13 ;  /* 0x0000000d06007986 */ /* 0x0001e8000c101904 */
[----:B------:R-:W2:Y:S01]  /*0280*/  LDG.E.64 R8, desc[UR4][R2.64] ;  /* 0x0000000402087981 */ /* 0x000ea2000c1e1b00 */
[----:B------:R-:W-:Y:S02]  /*0290*/  IMAD.SHL.U32 R10, R4, 0x4, RZ ;  /* 0x00000004040a7824 */ /* 0x000fe400078e00ff */
[----:B------:R-:W-:Y:S02]  /*02a0*/  IMAD.SHL.U32 R11, R0, 0x2, RZ ;  /* 0x00000002000b7824 */ /* 0x000fe400078e00ff */
[----:B--2---:R-:W-:-:S05]  /*02b0*/  IMAD.WIDE.U32 R8, R5, 0x4, R8 ;  /* 0x0000000405087825 */ /* 0x004fca00078e0008 */
[----:B------:R-:W2:Y:S01]  /*02c0*/  LDG.E R15, desc[UR4][R8.64] ;  /* 0x00000004080f7981 */ /* 0x000ea2000c1e1900 */
[----:B------:R-:W-:-:S04]  /*02d0*/  LOP3.LUT R10, R10, 0x8, RZ, 0xc0, !PT ;  /* 0x000000080a0a7812 */ /* 0x000fc800078ec0ff */
[----:B------:R-:W-:-:S04]  /*02e0*/  LOP3.LUT R10, R10, 0x4, R11, 0xf8, !PT ;  /* 0x000000040a0a7812 */ /* 0x000fc800078ef80b */
[----:B--2---:R-:W-:-:S05]  /*02f0*/  LOP3.LUT R15, R10, R15, RZ, 0xfc, !PT ;  /* 0x0000000f0a0f7212 */ /* 0x004fca00078efcff */
[----:B------:R1:W-:Y:S04]  /*0300*/  STG.E desc[UR4][R8.64], R15 ;  /* 0x0000000f08007986 */ /* 0x0003e8000c101904 */
[----:B------:R-:W2:Y:S01]  /*0310*/  LDG.E.64 R10, desc[UR4][R2.64] ;  /* 0x00000004020a7981 */ /* 0x000ea2000c1e1b00 */
[----:B0-----:R-:W-:Y:S02]  /*0320*/  IMAD.SHL.U32 R6, R4, 0x8, RZ ;  /* 0x0000000804067824 */ /* 0x001fe400078e00ff */
        /* <DEDUP_REMOVED lines=8> */
[----:B-1----:R-:W-:Y:S02]  /*03b0*/  IMAD.SHL.U32 R8, R4, 0x10, RZ ;  /* 0x0000001004087824 */ /* 0x002fe400078e00ff */
        /* <DEDUP_REMOVED lines=105> */
[----:B------:R-:W-:Y:S04]  /*0a50*/  STG.E desc[UR4][R10.64], R13 ;  /* 0x0000000d0a007986 */ /* 0x000fe8000c101904 */
[----:B------:R-:W2:Y:S01]  /*0a60*/  LDG.E.64 R6, desc[UR4][R2.64] ;  /* 0x0000000402067981 */ /* 0x000ea2000c1e1b00 */
[----:B------:R-:W-:Y:S02]  /*0a70*/  IMAD.U32 R4, R4, 0x10000, RZ ;  /* 0x0001000004047824 */ /* 0x000fe400078e00ff */
[----:B--2---:R-:W-:-:S05]  /*0a80*/  IMAD.WIDE.U32 R6, R5, 0x4, R6 ;  /* 0x0000000405067825 */ /* 0x004fca00078e0006 */
[----:B-1----:R-:W2:Y:S01]  /*0a90*/  LDG.E R9, desc[UR4][R6.64] ;  /* 0x0000000406097981 */ /* 0x002ea2000c1e1900 */
[----:B------:R-:W-:Y:S01]  /*0aa0*/  IMAD.SHL.U32 R5, R0, 0x8000, RZ ;  /* 0x0000800000057824 */ /* 0x000fe200078e00ff */
[----:B------:R-:W-:-:S04]  /*0ab0*/  LOP3.LUT R4, R4, 0x80000000, RZ, 0xc0, !PT ;  /* 0x8000000004047812 */ /* 0x000fc800078ec0ff */
[----:B------:R-:W-:-:S04]  /*0ac0*/  LOP3.LUT R4, R4, 0x40000000, R5, 0xf8, !PT ;  /* 0x4000000004047812 */ /* 0x000fc800078ef805 */
[----:B--2---:R-:W-:-:S05]  /*0ad0*/  LOP3.LUT R9, R4, R9, RZ, 0xfc, !PT ;  /* 0x0000000904097212 */ /* 0x004fca00078efcff */
[----:B------:R-:W-:Y:S01]  /*0ae0*/  STG.E desc[UR4][R6.64], R9 ;  /* 0x0000000906007986 */ /* 0x000fe2000c101904 */
[----:B------:R-:W-:Y:S05]  /*0af0*/  EXIT ;  /* 0x000000000000794d */ /* 0x000fea0003800000 */
.L_x_0:
[----:B------:R-:W-:-:S00]  /*0b00*/  BRA `(.L_x_0) ;  /* 0xfffffffc00fc7947 */ /* 0x000fc0000383ffff */
[----:B------:R-:W-:-:S00]  /*0b10*/  NOP ;  /* 0x0000000000007918 */ /* 0x000fc00000000000 */
        /* <DEDUP_REMOVED lines=14> */
.L_x_1:


//--------------------- .nv.shared.reserved.0     --------------------------
	.section	.nv.shared.reserved.0,"aw",@nobits
	.weak		__nv_reservedSMEM_offset_0_alias
	.size		__nv_reservedSMEM_offset_0_alias, 0, 64
	.other		__nv_reservedSMEM_offset_0_alias,@"STO_CUDA_RESERVED_SHARED STV_DEFAULT"
__nv_reservedSMEM_offset_0_alias:
	.zero		0
	.zero		64


//--------------------- .nv.constant0._Z3addPPjiiii --------------------------
	.section	.nv.constant0._Z3addPPjiiii,"a",@progbits
	.sectionflags	@""
	.align	4
.nv.constant0._Z3addPPjiiii:
	.zero		920


//--------------------- SYMBOLS --------------------------

	.type		.nv.reservedSmem.offset0,@object
	.size		.nv.reservedSmem.offset0,0x4
